//
// Generated by NVIDIA NVVM Compiler
//
// Compiler Build ID: CL-36424714
// Cuda compilation tools, release 13.0, V13.0.88
// Based on NVVM 20.0.0
//

.version 9.0
.target sm_100
.address_size 64

	// .globl	_Z37ComputeNBodyGravitation_GPU_AOS_constIfEvPT_S1_S0_mm
.const .align 16 .b8 g_constantBodies[64000];

.visible .entry _Z37ComputeNBodyGravitation_GPU_AOS_constIfEvPT_S1_S0_mm(
	.param .u64 .ptr .align 1 _Z37ComputeNBodyGravitation_GPU_AOS_constIfEvPT_S1_S0_mm_param_0,
	.param .u64 .ptr .align 1 _Z37ComputeNBodyGravitation_GPU_AOS_constIfEvPT_S1_S0_mm_param_1,
	.param .f32 _Z37ComputeNBodyGravitation_GPU_AOS_constIfEvPT_S1_S0_mm_param_2,
	.param .u64 _Z37ComputeNBodyGravitation_GPU_AOS_constIfEvPT_S1_S0_mm_param_3,
	.param .u64 _Z37ComputeNBodyGravitation_GPU_AOS_constIfEvPT_S1_S0_mm_param_4
)
{
	.reg .pred 	%p<10>;
	.reg .b32 	%r<15>;
	.reg .b32 	%f<184>;
	.reg .b64 	%rd<46>;

	ld.param.u64 	%rd18, [_Z37ComputeNBodyGravitation_GPU_AOS_constIfEvPT_S1_S0_mm_param_0];
	ld.param.f32 	%f31, [_Z37ComputeNBodyGravitation_GPU_AOS_constIfEvPT_S1_S0_mm_param_2];
	ld.param.u64 	%rd16, [_Z37ComputeNBodyGravitation_GPU_AOS_constIfEvPT_S1_S0_mm_param_3];
	ld.param.u64 	%rd17, [_Z37ComputeNBodyGravitation_GPU_AOS_constIfEvPT_S1_S0_mm_param_4];
	cvta.to.global.u64 	%rd1, %rd18;
	mov.u32 	%r8, %ctaid.x;
	mov.u32 	%r1, %ntid.x;
	mov.u32 	%r9, %tid.x;
	mad.lo.s32 	%r13, %r8, %r1, %r9;
	cvt.s64.s32 	%rd41, %r13;
	setp.le.u64 	%p1, %rd17, %rd41;
	@%p1 bra 	$L__BB0_13;
	setp.ne.s64 	%p2, %rd16, 0;
	mov.u32 	%r10, %nctaid.x;
	mul.lo.s32 	%r3, %r1, %r10;
	@%p2 bra 	$L__BB0_3;
$L__BB0_2:
	mul.lo.s32 	%r12, %r13, 3;
	mul.wide.s32 	%rd37, %r12, 4;
	add.s64 	%rd38, %rd1, %rd37;
	ld.global.f32 	%f160, [%rd38];
	add.f32 	%f161, %f160, 0f00000000;
	st.global.f32 	[%rd38], %f161;
	ld.global.f32 	%f162, [%rd38+4];
	add.f32 	%f163, %f162, 0f00000000;
	st.global.f32 	[%rd38+4], %f163;
	ld.global.f32 	%f164, [%rd38+8];
	add.f32 	%f165, %f164, 0f00000000;
	st.global.f32 	[%rd38+8], %f165;
	add.s32 	%r13, %r13, %r3;
	cvt.s64.s32 	%rd39, %r13;
	setp.gt.u64 	%p9, %rd17, %rd39;
	@%p9 bra 	$L__BB0_2;
	bra.uni 	$L__BB0_13;
$L__BB0_3:
	and.b64  	%rd3, %rd16, 3;
	and.b64  	%rd4, %rd16, -4;
	and.b64  	%rd5, %rd16, 1;
$L__BB0_4:
	ld.param.u64 	%rd40, [_Z37ComputeNBodyGravitation_GPU_AOS_constIfEvPT_S1_S0_mm_param_1];
	setp.lt.u64 	%p3, %rd16, 4;
	cvta.to.global.u64 	%rd20, %rd40;
	shl.b64 	%rd21, %rd41, 4;
	add.s64 	%rd22, %rd20, %rd21;
	.pragma "used_bytes_mask 4095";
	ld.global.v4.f32 	{%f1, %f2, %f3, %f34}, [%rd22];
	mov.f32 	%f171, 0f00000000;
	mov.b64 	%rd45, 0;
	mov.f32 	%f170, %f171;
	mov.f32 	%f169, %f171;
	@%p3 bra 	$L__BB0_7;
	mov.u64 	%rd24, g_constantBodies;
	add.s64 	%rd42, %rd24, 32;
	mov.f32 	%f171, 0f00000000;
	mov.u64 	%rd43, %rd4;
$L__BB0_6:
	.pragma "nounroll";
	ld.const.v4.f32 	{%f36, %f37, %f38, %f39}, [%rd42+-32];
	sub.f32 	%f40, %f36, %f1;
	sub.f32 	%f41, %f37, %f2;
	sub.f32 	%f42, %f38, %f3;
	mul.f32 	%f43, %f41, %f41;
	fma.rn.f32 	%f44, %f40, %f40, %f43;
	fma.rn.f32 	%f45, %f42, %f42, %f44;
	add.f32 	%f46, %f31, %f45;
	rsqrt.approx.f32 	%f47, %f46;
	mul.f32 	%f48, %f47, %f47;
	mul.f32 	%f49, %f47, %f48;
	mul.f32 	%f50, %f39, %f49;
	fma.rn.f32 	%f51, %f40, %f50, %f169;
	fma.rn.f32 	%f52, %f41, %f50, %f170;
	fma.rn.f32 	%f53, %f42, %f50, %f171;
	ld.const.v4.f32 	{%f54, %f55, %f56, %f57}, [%rd42+-16];
	sub.f32 	%f58, %f54, %f1;
	sub.f32 	%f59, %f55, %f2;
	sub.f32 	%f60, %f56, %f3;
	mul.f32 	%f61, %f59, %f59;
	fma.rn.f32 	%f62, %f58, %f58, %f61;
	fma.rn.f32 	%f63, %f60, %f60, %f62;
	add.f32 	%f64, %f31, %f63;
	rsqrt.approx.f32 	%f65, %f64;
	mul.f32 	%f66, %f65, %f65;
	mul.f32 	%f67, %f65, %f66;
	mul.f32 	%f68, %f57, %f67;
	fma.rn.f32 	%f69, %f58, %f68, %f51;
	fma.rn.f32 	%f70, %f59, %f68, %f52;
	fma.rn.f32 	%f71, %f60, %f68, %f53;
	ld.const.v4.f32 	{%f72, %f73, %f74, %f75}, [%rd42];
	sub.f32 	%f76, %f72, %f1;
	sub.f32 	%f77, %f73, %f2;
	sub.f32 	%f78, %f74, %f3;
	mul.f32 	%f79, %f77, %f77;
	fma.rn.f32 	%f80, %f76, %f76, %f79;
	fma.rn.f32 	%f81, %f78, %f78, %f80;
	add.f32 	%f82, %f31, %f81;
	rsqrt.approx.f32 	%f83, %f82;
	mul.f32 	%f84, %f83, %f83;
	mul.f32 	%f85, %f83, %f84;
	mul.f32 	%f86, %f75, %f85;
	fma.rn.f32 	%f87, %f76, %f86, %f69;
	fma.rn.f32 	%f88, %f77, %f86, %f70;
	fma.rn.f32 	%f89, %f78, %f86, %f71;
	ld.const.v4.f32 	{%f90, %f91, %f92, %f93}, [%rd42+16];
	sub.f32 	%f94, %f90, %f1;
	sub.f32 	%f95, %f91, %f2;
	sub.f32 	%f96, %f92, %f3;
	mul.f32 	%f97, %f95, %f95;
	fma.rn.f32 	%f98, %f94, %f94, %f97;
	fma.rn.f32 	%f99, %f96, %f96, %f98;
	add.f32 	%f100, %f31, %f99;
	rsqrt.approx.f32 	%f101, %f100;
	mul.f32 	%f102, %f101, %f101;
	mul.f32 	%f103, %f101, %f102;
	mul.f32 	%f104, %f93, %f103;
	fma.rn.f32 	%f169, %f94, %f104, %f87;
	fma.rn.f32 	%f170, %f95, %f104, %f88;
	fma.rn.f32 	%f171, %f96, %f104, %f89;
	add.s64 	%rd43, %rd43, -4;
	add.s64 	%rd42, %rd42, 64;
	setp.ne.s64 	%p4, %rd43, 0;
	mov.u64 	%rd45, %rd4;
	@%p4 bra 	$L__BB0_6;
$L__BB0_7:
	setp.eq.s64 	%p5, %rd3, 0;
	@%p5 bra 	$L__BB0_12;
	setp.eq.s64 	%p6, %rd3, 1;
	@%p6 bra 	$L__BB0_10;
	shl.b64 	%rd25, %rd45, 4;
	mov.u64 	%rd26, g_constantBodies;
	add.s64 	%rd27, %rd26, %rd25;
	ld.const.v4.f32 	{%f106, %f107, %f108, %f109}, [%rd27];
	sub.f32 	%f110, %f106, %f1;
	sub.f32 	%f111, %f107, %f2;
	sub.f32 	%f112, %f108, %f3;
	mul.f32 	%f113, %f111, %f111;
	fma.rn.f32 	%f114, %f110, %f110, %f113;
	fma.rn.f32 	%f115, %f112, %f112, %f114;
	add.f32 	%f116, %f31, %f115;
	rsqrt.approx.f32 	%f117, %f116;
	mul.f32 	%f118, %f117, %f117;
	mul.f32 	%f119, %f117, %f118;
	mul.f32 	%f120, %f109, %f119;
	fma.rn.f32 	%f121, %f110, %f120, %f169;
	fma.rn.f32 	%f122, %f111, %f120, %f170;
	fma.rn.f32 	%f123, %f112, %f120, %f171;
	add.s64 	%rd28, %rd25, 16;
	and.b64  	%rd29, %rd28, 68719476720;
	add.s64 	%rd30, %rd26, %rd29;
	ld.const.v4.f32 	{%f124, %f125, %f126, %f127}, [%rd30];
	sub.f32 	%f128, %f124, %f1;
	sub.f32 	%f129, %f125, %f2;
	sub.f32 	%f130, %f126, %f3;
	mul.f32 	%f131, %f129, %f129;
	fma.rn.f32 	%f132, %f128, %f128, %f131;
	fma.rn.f32 	%f133, %f130, %f130, %f132;
	add.f32 	%f134, %f31, %f133;
	rsqrt.approx.f32 	%f135, %f134;
	mul.f32 	%f136, %f135, %f135;
	mul.f32 	%f137, %f135, %f136;
	mul.f32 	%f138, %f127, %f137;
	fma.rn.f32 	%f169, %f128, %f138, %f121;
	fma.rn.f32 	%f170, %f129, %f138, %f122;
	fma.rn.f32 	%f171, %f130, %f138, %f123;
	add.s64 	%rd31, %rd45, 2;
	and.b64  	%rd45, %rd31, 4294967295;
$L__BB0_10:
	setp.eq.s64 	%p7, %rd5, 0;
	@%p7 bra 	$L__BB0_12;
	shl.b64 	%rd32, %rd45, 4;
	mov.u64 	%rd33, g_constantBodies;
	add.s64 	%rd34, %rd33, %rd32;
	ld.const.v4.f32 	{%f139, %f140, %f141, %f142}, [%rd34];
	sub.f32 	%f143, %f139, %f1;
	sub.f32 	%f144, %f140, %f2;
	sub.f32 	%f145, %f141, %f3;
	mul.f32 	%f146, %f144, %f144;
	fma.rn.f32 	%f147, %f143, %f143, %f146;
	fma.rn.f32 	%f148, %f145, %f145, %f147;
	add.f32 	%f149, %f31, %f148;
	rsqrt.approx.f32 	%f150, %f149;
	mul.f32 	%f151, %f150, %f150;
	mul.f32 	%f152, %f150, %f151;
	mul.f32 	%f153, %f142, %f152;
	fma.rn.f32 	%f169, %f143, %f153, %f169;
	fma.rn.f32 	%f170, %f144, %f153, %f170;
	fma.rn.f32 	%f171, %f145, %f153, %f171;
$L__BB0_12:
	mul.lo.s32 	%r11, %r13, 3;
	mul.wide.s32 	%rd35, %r11, 4;
	add.s64 	%rd36, %rd1, %rd35;
	ld.global.f32 	%f154, [%rd36];
	add.f32 	%f155, %f169, %f154;
	st.global.f32 	[%rd36], %f155;
	ld.global.f32 	%f156, [%rd36+4];
	add.f32 	%f157, %f170, %f156;
	st.global.f32 	[%rd36+4], %f157;
	ld.global.f32 	%f158, [%rd36+8];
	add.f32 	%f159, %f171, %f158;
	st.global.f32 	[%rd36+8], %f159;
	add.s32 	%r13, %r13, %r3;
	cvt.s64.s32 	%rd41, %r13;
	setp.gt.u64 	%p8, %rd17, %rd41;
	@%p8 bra 	$L__BB0_4;
$L__BB0_13:
	ret;

}


// ===== COMPILED SASS (sm_100) =====

	.target	sm_100

	.elftype	@"ET_EXEC"


//--------------------- .note.nv.tkinfo           --------------------------
	.section	.note.nv.tkinfo,"",@"SHT_NOTE"
	.sectionflags	@"SHF_NOTE_NV_TKINFO"
	.tkinfo
        /*0018*/ 	.word	0x00000002
        /*0030*/ 	.string	""
        /*0030*/ 	.string	"ptxas"
        /*0030*/ 	.string	"Cuda compilation tools, release 13.0, V13.0.88"
        /*0030*/ 	.string	"Build cuda_13.0.r13.0/compiler.36424714_0"
        /*0030*/ 	.string	"-arch sm_100 -m 64 "



//--------------------- .note.nv.cuinfo           --------------------------
	.section	.note.nv.cuinfo,"",@"SHT_NOTE"
	.sectionflags	@"SHF_NOTE_NV_CUINFO"
        /*0018*/ 	.short	0x0002
        /*001a*/ 	.short	0x0064
        /*001c*/ 	.short	0x0082
	.zero		2


//--------------------- .nv.info                  --------------------------
	.section	.nv.info,"",@"SHT_CUDA_INFO"
	.align	4


	//----- nvinfo : EIATTR_REGCOUNT
	.align		4
        /*0000*/ 	.byte	0x04, 0x2f
        /*0002*/ 	.short	(.L_2 - .L_1)
	.align		4
.L_1:
        /*0004*/ 	.word	index@(_Z37ComputeNBodyGravitation_GPU_AOS_constIfEvPT_S1_S0_mm)
        /*0008*/ 	.word	0x00000020


	//----- nvinfo : EIATTR_FRAME_SIZE
	.align		4
.L_2:
        /*000c*/ 	.byte	0x04, 0x11
        /*000e*/ 	.short	(.L_4 - .L_3)
	.align		4
.L_3:
        /*0010*/ 	.word	index@(_Z37ComputeNBodyGravitation_GPU_AOS_constIfEvPT_S1_S0_mm)
        /*0014*/ 	.word	0x00000000


	//----- nvinfo : EIATTR_MIN_STACK_SIZE
	.align		4
.L_4:
        /*0018*/ 	.byte	0x04, 0x12
        /*001a*/ 	.short	(.L_6 - .L_5)
	.align		4
.L_5:
        /*001c*/ 	.word	index@(_Z37ComputeNBodyGravitation_GPU_AOS_constIfEvPT_S1_S0_mm)
        /*0020*/ 	.word	0x00000000
.L_6:


//--------------------- .nv.compat                --------------------------
	.section	.nv.compat,"",@"SHT_CUDA_COMPAT_INFO"
	.align	4
        /*0000*/ 	.byte	0x02, 0x09, 0x00, 0x00, 0x02, 0x02, 0x01, 0x00, 0x02, 0x05, 0x05, 0x00, 0x03, 0x07, 0x01, 0x01
        /*0010*/ 	.byte	0x02, 0x03, 0x00, 0x00, 0x02, 0x06, 0x01, 0x00, 0x04, 0x0b, 0x08, 0x00, 0x01, 0x00, 0x00, 0x00
        /*0020*/ 	.byte	0x00, 0x00, 0x00, 0x00


//--------------------- .nv.info._Z37ComputeNBodyGravitation_GPU_AOS_constIfEvPT_S1_S0_mm --------------------------
	.section	.nv.info._Z37ComputeNBodyGravitation_GPU_AOS_constIfEvPT_S1_S0_mm,"",@"SHT_CUDA_INFO"
	.sectionflags	@""
	.align	4


	//----- nvinfo : EIATTR_CUDA_API_VERSION
	.align		4
        /*0000*/ 	.byte	0x04, 0x37
        /*0002*/ 	.short	(.L_8 - .L_7)
.L_7:
        /*0004*/ 	.word	0x00000082


	//----- nvinfo : EIATTR_KPARAM_INFO
	.align		4
.L_8:
        /*0008*/ 	.byte	0x04, 0x17
        /*000a*/ 	.short	(.L_10 - .L_9)
.L_9:
        /*000c*/ 	.word	0x00000000
        /*0010*/ 	.short	0x0004
        /*0012*/ 	.short	0x0020
        /*0014*/ 	.byte	0x00, 0xf0, 0x21, 0x00


	//----- nvinfo : EIATTR_KPARAM_INFO
	.align		4
.L_10:
        /*0018*/ 	.byte	0x04, 0x17
        /*001a*/ 	.short	(.L_12 - .L_11)
.L_11:
        /*001c*/ 	.word	0x00000000
        /*0020*/ 	.short	0x0003
        /*0022*/ 	.short	0x0018
        /*0024*/ 	.byte	0x00, 0xf0, 0x21, 0x00


	//----- nvinfo : EIATTR_KPARAM_INFO
	.align		4
.L_12:
        /*0028*/ 	.byte	0x04, 0x17
        /*002a*/ 	.short	(.L_14 - .L_13)
.L_13:
        /*002c*/ 	.word	0x00000000
        /*0030*/ 	.short	0x0002
        /*0032*/ 	.short	0x0010
        /*0034*/ 	.byte	0x00, 0xf0, 0x11, 0x00


	//----- nvinfo : EIATTR_KPARAM_INFO
	.align		4
.L_14:
        /*0038*/ 	.byte	0x04, 0x17
        /*003a*/ 	.short	(.L_16 - .L_15)
.L_15:
        /*003c*/ 	.word	0x00000000
        /*0040*/ 	.short	0x0001
        /*0042*/ 	.short	0x0008
        /*0044*/ 	.byte	0x00, 0xf5, 0x21, 0x00


	//----- nvinfo : EIATTR_KPARAM_INFO
	.align		4
.L_16:
        /*0048*/ 	.byte	0x04, 0x17
        /*004a*/ 	.short	(.L_18 - .L_17)
.L_17:
        /*004c*/ 	.word	0x00000000
        /*0050*/ 	.short	0x0000
        /*0052*/ 	.short	0x0000
        /*0054*/ 	.byte	0x00, 0xf5, 0x21, 0x00


	//----- nvinfo : EIATTR_SPARSE_MMA_MASK
	.align		4
.L_18:
        /*0058*/ 	.byte	0x03, 0x50
        /*005a*/ 	.short	0x0000


	//----- nvinfo : EIATTR_MAXREG_COUNT
	.align		4
        /*005c*/ 	.byte	0x03, 0x1b
        /*005e*/ 	.short	0x00ff


	//----- nvinfo : EIATTR_MERCURY_ISA_VERSION
	.align		4
        /*0060*/ 	.byte	0x03, 0x5f
        /*0062*/ 	.short	0x0101


	//----- nvinfo : EIATTR_UNUSED_LOAD_BYTE_OFFSET
	.align		4
        /*0064*/ 	.byte	0x04, 0x44
        /*0066*/ 	.short	(.L_20 - .L_19)


	//   ....[0]....
.L_19:
        /*0068*/ 	.word	0x000002c0
        /*006c*/ 	.word	0x00000fff


	//----- nvinfo : EIATTR_VRC_CTA_INIT_COUNT
	.align		4
.L_20:
        /*0070*/ 	.byte	0x02, 0x4a
	.zero		1
	.zero		1


	//----- nvinfo : EIATTR_EXIT_INSTR_OFFSETS
	.align		4
        /*0074*/ 	.byte	0x04, 0x1c
        /*0076*/ 	.short	(.L_22 - .L_21)


	//   ....[0]....
.L_21:
        /*0078*/ 	.word	0x00000090


	//   ....[1]....
        /*007c*/ 	.word	0x00000220


	//   ....[2]....
        /*0080*/ 	.word	0x00000e70


	//----- nvinfo : EIATTR_CRS_STACK_SIZE
	.align		4
.L_22:
        /*0084*/ 	.byte	0x04, 0x1e
        /*0086*/ 	.short	(.L_24 - .L_23)
.L_23:
        /*0088*/ 	.word	0x00000000


	//----- nvinfo : EIATTR_CBANK_PARAM_SIZE
	.align		4
.L_24:
        /*008c*/ 	.byte	0x03, 0x19
        /*008e*/ 	.short	0x0028


	//----- nvinfo : EIATTR_PARAM_CBANK
	.align		4
        /*0090*/ 	.byte	0x04, 0x0a
        /*0092*/ 	.short	(.L_26 - .L_25)
	.align		4
.L_25:
        /*0094*/ 	.word	index@(.nv.constant0._Z37ComputeNBodyGravitation_GPU_AOS_constIfEvPT_S1_S0_mm)
        /*0098*/ 	.short	0x0380
        /*009a*/ 	.short	0x0028


	//----- nvinfo : EIATTR_SW_WAR
	.align		4
.L_26:
        /*009c*/ 	.byte	0x04, 0x36
        /*009e*/ 	.short	(.L_28 - .L_27)
.L_27:
        /*00a0*/ 	.word	0x00000008
.L_28:


//--------------------- .nv.callgraph             --------------------------
	.section	.nv.callgraph,"",@"SHT_CUDA_CALLGRAPH"
	.align	4
	.sectionentsize	8
	.align		4
        /*0000*/ 	.word	0x00000000
	.align		4
        /*0004*/ 	.word	0xffffffff
	.align		4
        /*0008*/ 	.word	0x00000000
	.align		4
        /*000c*/ 	.word	0xfffffffe
	.align		4
        /*0010*/ 	.word	0x00000000
	.align		4
        /*0014*/ 	.word	0xfffffffd
	.align		4
        /*0018*/ 	.word	0x00000000
	.align		4
        /*001c*/ 	.word	0xfffffffc


//--------------------- .nv.constant3             --------------------------
	.section	.nv.constant3,"a",@progbits
	.align	16
.nv.constant3:
	.type		g_constantBodies,@object
	.size		g_constantBodies,(.L_0 - g_constantBodies)
g_constantBodies:
	.zero		64000
.L_0:


//--------------------- .text._Z37ComputeNBodyGravitation_GPU_AOS_constIfEvPT_S1_S0_mm --------------------------
	.section	.text._Z37ComputeNBodyGravitation_GPU_AOS_constIfEvPT_S1_S0_mm,"ax",@progbits
	.align	128
        .global         _Z37ComputeNBodyGravitation_GPU_AOS_constIfEvPT_S1_S0_mm
        .type           _Z37ComputeNBodyGravitation_GPU_AOS_constIfEvPT_S1_S0_mm,@function
        .size           _Z37ComputeNBodyGravitation_GPU_AOS_constIfEvPT_S1_S0_mm,(.L_x_8 - _Z37ComputeNBodyGravitation_GPU_AOS_constIfEvPT_S1_S0_mm)
        .other          _Z37ComputeNBodyGravitation_GPU_AOS_constIfEvPT_S1_S0_mm,@"STO_CUDA_ENTRY STV_DEFAULT"
_Z37ComputeNBodyGravitation_GPU_AOS_constIfEvPT_S1_S0_mm:
.text._Z37ComputeNBodyGravitation_GPU_AOS_constIfEvPT_S1_S0_mm:
[----:B------:R-:W-:Y:S01]  /*0000*/  LDC R1, c[0x0][0x37c] ;  /* 0x0000df00ff017b82 */ /* 0x000fe20000000800 */
[----:B------:R-:W0:Y:S07]  /*0010*/  S2R R17, SR_TID.X ;  /* 0x0000000000117919 */ /* 0x000e2e0000002100 */
[----:B------:R-:W0:Y:S01]  /*0020*/  S2UR UR4, SR_CTAID.X ;  /* 0x00000000000479c3 */ /* 0x000e220000002500 */
[----:B------:R-:W1:Y:S07]  /*0030*/  LDCU.64 UR10, c[0x0][0x3a0] ;  /* 0x00007400ff0a77ac */ /* 0x000e6e0008000a00 */
[----:B------:R-:W0:Y:S02]  /*0040*/  LDC R0, c[0x0][0x360] ;  /* 0x0000d800ff007b82 */ /* 0x000e240000000800 */
[----:B0-----:R-:W-:-:S05]  /*0050*/  IMAD R17, R0, UR4, R17 ;  /* 0x0000000400117c24 */ /* 0x001fca000f8e0211 */
[----:B-1----:R-:W-:Y:S02]  /*0060*/  ISETP.GE.U32.AND P0, PT, R17, UR10, PT ;  /* 0x0000000a11007c0c */ /* 0x002fe4000bf06070 */
[----:B------:R-:W-:-:S04]  /*0070*/  SHF.R.S32.HI R4, RZ, 0x1f, R17 ;  /* 0x0000001fff047819 */ /* 0x000fc80000011411 */
[----:B------:R-:W-:-:S13]  /*0080*/  ISETP.GE.U32.AND.EX P0, PT, R4, UR11, PT, P0 ;  /* 0x0000000b04007c0c */ /* 0x000fda000bf06100 */
[----:B------:R-:W-:Y:S05]  /*0090*/  @P0 EXIT ;  /* 0x000000000000094d */ /* 0x000fea0003800000 */
[----:B------:R-:W0:Y:S01]  /*00a0*/  LDCU.64 UR4, c[0x0][0x398] ;  /* 0x00007300ff0477ac */ /* 0x000e220008000a00 */
[----:B------:R-:W1:Y:S01]  /*00b0*/  LDC.64 R2, c[0x0][0x380] ;  /* 0x0000e000ff027b82 */ /* 0x000e620000000a00 */
[----:B------:R-:W2:Y:S01]  /*00c0*/  LDCU UR6, c[0x0][0x370] ;  /* 0x00006e00ff0677ac */ /* 0x000ea20008000800 */
[----:B------:R-:W3:Y:S01]  /*00d0*/  LDCU.64 UR8, c[0x0][0x358] ;  /* 0x00006b00ff0877ac */ /* 0x000ee20008000a00 */
[----:B0-----:R-:W-:-:S04]  /*00e0*/  UISETP.NE.U32.AND UP0, UPT, UR4, URZ, UPT ;  /* 0x000000ff0400728c */ /* 0x001fc8000bf05070 */
[----:B------:R-:W-:Y:S01]  /*00f0*/  UISETP.NE.AND.EX UP0, UPT, UR5, URZ, UPT, UP0 ;  /* 0x000000ff0500728c */ /* 0x000fe2000bf05300 */
[----:B--2---:R-:W-:-:S08]  /*0100*/  IMAD R0, R0, UR6, RZ ;  /* 0x0000000600007c24 */ /* 0x004fd0000f8e02ff */
[----:B---3--:R-:W-:Y:S05]  /*0110*/  BRA.U UP0, `(.L_x_0) ;  /* 0x0000000100447547 */ /* 0x008fea000b800000 */
.L_x_1:
[----:B0-----:R-:W-:-:S05]  /*0120*/  LEA R5, R17, R17, 0x1 ;  /* 0x0000001111057211 */ /* 0x001fca00078e08ff */
[----:B-1----:R-:W-:-:S05]  /*0130*/  IMAD.WIDE R4, R5, 0x4, R2 ;  /* 0x0000000405047825 */ /* 0x002fca00078e0202 */
[----:B------:R-:W2:Y:S04]  /*0140*/  LDG.E R6, desc[UR8][R4.64] ;  /* 0x0000000804067981 */ /* 0x000ea8000c1e1900 */
[----:B------:R-:W3:Y:S04]  /*0150*/  LDG.E R8, desc[UR8][R4.64+0x4] ;  /* 0x0000040804087981 */ /* 0x000ee8000c1e1900 */
[----:B------:R-:W4:Y:S01]  /*0160*/  LDG.E R10, desc[UR8][R4.64+0x8] ;  /* 0x00000808040a7981 */ /* 0x000f22000c1e1900 */
[----:B------:R-:W-:-:S04]  /*0170*/  IADD3 R17, PT, PT, R0, R17, RZ ;  /* 0x0000001100117210 */ /* 0x000fc80007ffe0ff */
[----:B------:R-:W-:Y:S01]  /*0180*/  ISETP.GE.U32.AND P0, PT, R17, UR10, PT ;  /* 0x0000000a11007c0c */ /* 0x000fe2000bf06070 */
[----:B--2---:R-:W-:Y:S01]  /*0190*/  FADD R7, RZ, R6 ;  /* 0x00000006ff077221 */ /* 0x004fe20000000000 */
[----:B------:R-:W-:Y:S01]  /*01a0*/  SHF.R.S32.HI R6, RZ, 0x1f, R17 ;  /* 0x0000001fff067819 */ /* 0x000fe20000011411 */
[----:B---3--:R-:W-:-:S03]  /*01b0*/  FADD R9, RZ, R8 ;  /* 0x00000008ff097221 */ /* 0x008fc60000000000 */
[----:B------:R0:W-:Y:S01]  /*01c0*/  STG.E desc[UR8][R4.64], R7 ;  /* 0x0000000704007986 */ /* 0x0001e2000c101908 */
[----:B------:R-:W-:Y:S01]  /*01d0*/  ISETP.GE.U32.AND.EX P0, PT, R6, UR11, PT, P0 ;  /* 0x0000000b06007c0c */ /* 0x000fe2000bf06100 */
[----:B----4-:R-:W-:Y:S02]  /*01e0*/  FADD R11, RZ, R10 ;  /* 0x0000000aff0b7221 */ /* 0x010fe40000000000 */
[----:B------:R0:W-:Y:S04]  /*01f0*/  STG.E desc[UR8][R4.64+0x4], R9 ;  /* 0x0000040904007986 */ /* 0x0001e8000c101908 */
[----:B------:R0:W-:Y:S06]  /*0200*/  STG.E desc[UR8][R4.64+0x8], R11 ;  /* 0x0000080b04007986 */ /* 0x0001ec000c101908 */
[----:B------:R-:W-:Y:S05]  /*0210*/  @!P0 BRA `(.L_x_1) ;  /* 0xfffffffc00c08947 */ /* 0x000fea000383ffff */
[----:B------:R-:W-:Y:S05]  /*0220*/  EXIT ;  /* 0x000000000000794d */ /* 0x000fea0003800000 */
.L_x_0:
[----:B------:R-:W-:Y:S01]  /*0230*/  MOV R11, R4 ;  /* 0x00000004000b7202 */ /* 0x000fe20000000f00 */
[----:B------:R-:W-:Y:S01]  /*0240*/  ULOP3.LUT UR5, UR4, 0x3, URZ, 0xc0, !UPT ;  /* 0x0000000304057892 */ /* 0x000fe2000f8ec0ff */
[----:B------:R-:W-:Y:S01]  /*0250*/  MOV R6, R17 ;  /* 0x0000001100067202 */ /* 0x000fe20000000f00 */
[----:B------:R-:W0:Y:S01]  /*0260*/  LDCU UR10, c[0x0][0x390] ;  /* 0x00007200ff0a77ac */ /* 0x000e220008000800 */
[----:B------:R-:W-:-:S12]  /*0270*/  ULOP3.LUT UR4, UR4, 0xfffffffc, URZ, 0xc0, !UPT ;  /* 0xfffffffc04047892 */ /* 0x000fd8000f8ec0ff */
.L_x_6:
[----:B--2---:R-:W2:Y:S01]  /*0280*/  LDCU.64 UR6, c[0x0][0x388] ;  /* 0x00007100ff0677ac */ /* 0x004ea20008000a00 */
[----:B-1----:R-:W1:Y:S01]  /*0290*/  LDC.64 R2, c[0x0][0x398] ;  /* 0x0000e600ff027b82 */ /* 0x002e620000000a00 */
[----:B--2---:R-:W-:-:S04]  /*02a0*/  LEA R4, P0, R6, UR6, 0x4 ;  /* 0x0000000606047c11 */ /* 0x004fc8000f8020ff */
[----:B------:R-:W-:-:S06]  /*02b0*/  LEA.HI.X R5, R6, UR7, R11, 0x4, P0 ;  /* 0x0000000706057c11 */ /* 0x000fcc00080f240b */
[----:B------:R-:W5:Y:S01]  /*02c0*/  LDG.E.128 R4, desc[UR8][R4.64] ;  /* 0x0000000804047981 */ /* 0x000f62000c1e1d00 */
[----:B-1----:R-:W-:Y:S01]  /*02d0*/  ISETP.GE.U32.AND P0, PT, R2, 0x4, PT ;  /* 0x000000040200780c */ /* 0x002fe20003f06070 */
[----:B------:R-:W-:Y:S01]  /*02e0*/  HFMA2 R16, -RZ, RZ, 0, 0 ;  /* 0x00000000ff107431 */ /* 0x000fe200000001ff */
[----:B------:R-:W-:Y:S01]  /*02f0*/  MOV R12, RZ ;  /* 0x000000ff000c7202 */ /* 0x000fe20000000f00 */
[----:B------:R-:W-:Y:S01]  /*0300*/  HFMA2 R14, -RZ, RZ, 0, 0 ;  /* 0x00000000ff0e7431 */ /* 0x000fe200000001ff */
[----:B------:R-:W-:Y:S02]  /*0310*/  ISETP.GE.U32.AND.EX P0, PT, R3, RZ, PT, P0 ;  /* 0x000000ff0300720c */ /* 0x000fe40003f06100 */
[----:B------:R-:W-:-:S11]  /*0320*/  MOV R24, RZ ;  /* 0x000000ff00187202 */ /* 0x000fd60000000f00 */
[----:B------:R-:W-:Y:S05]  /*0330*/  @!P0 BRA `(.L_x_2) ;  /* 0x0000000400608947 */ /* 0x000fea0003800000 */
[----:B------:R-:W1:Y:S01]  /*0340*/  LDCU UR6, c[0x0][0x39c] ;  /* 0x00007380ff0677ac */ /* 0x000e620008000800 */
[----:B------:R-:W-:Y:S02]  /*0350*/  MOV R3, 0x20 ;  /* 0x0000002000037802 */ /* 0x000fe40000000f00 */
[----:B------:R-:W-:Y:S02]  /*0360*/  MOV R16, RZ ;  /* 0x000000ff00107202 */ /* 0x000fe40000000f00 */
[----:B-----5:R-:W-:Y:S02]  /*0370*/  MOV R7, UR4 ;  /* 0x0000000400077c02 */ /* 0x020fe40008000f00 */
[----:B-1----:R-:W-:-:S07]  /*0380*/  MOV R22, UR6 ;  /* 0x0000000600167c02 */ /* 0x002fce0008000f00 */
.L_x_3:
[----:B------:R-:W1:Y:S08]  /*0390*/  LDC.64 R8, c[0x3][R3+-0x20] ;  /* 0x00fff80003087b82 */ /* 0x000e700000000a00 */
[----:B------:R-:W2:Y:S08]  /*03a0*/  LDC.64 R12, c[0x3][R3+-0x18] ;  /* 0x00fffa00030c7b82 */ /* 0x000eb00000000a00 */
[----:B------:R-:W3:Y:S01]  /*03b0*/  LDC.64 R10, c[0x3][R3+-0x10] ;  /* 0x00fffc00030a7b82 */ /* 0x000ee20000000a00 */
[----:B-1----:R-:W-:Y:S01]  /*03c0*/  FADD R15, -R5, R9 ;  /* 0x00000009050f7221 */ /* 0x002fe20000000100 */
[----:B------:R-:W-:-:S06]  /*03d0*/  FADD R25, -R4, R8 ;  /* 0x0000000804197221 */ /* 0x000fcc0000000100 */
[----:B------:R-:W1:Y:S01]  /*03e0*/  LDC.64 R8, c[0x3][R3+-0x8] ;  /* 0x00fffe0003087b82 */ /* 0x000e620000000a00 */
[----:B------:R-:W-:Y:S01]  /*03f0*/  FMUL R18, R15, R15 ;  /* 0x0000000f0f127220 */ /* 0x000fe20000400000 */
[----:B--2---:R-:W-:-:S03]  /*0400*/  FADD R19, -R6, R12 ;  /* 0x0000000c06137221 */ /* 0x004fc60000000100 */
[----:B------:R-:W-:-:S04]  /*0410*/  FFMA R18, R25, R25, R18 ;  /* 0x0000001919127223 */ /* 0x000fc80000000012 */
[----:B------:R-:W-:Y:S01]  /*0420*/  FFMA R18, R19, R19, R18 ;  /* 0x0000001313127223 */ /* 0x000fe20000000012 */
[----:B---3--:R-:W-:-:S03]  /*0430*/  FADD R20, -R5, R11 ;  /* 0x0000000b05147221 */ /* 0x008fc60000000100 */
[----:B0-----:R-:W-:Y:S01]  /*0440*/  FADD R18, R18, UR10 ;  /* 0x0000000a12127e21 */ /* 0x001fe20008000000 */
[----:B------:R-:W-:Y:S01]  /*0450*/  FADD R21, -R4, R10 ;  /* 0x0000000a04157221 */ /* 0x000fe20000000100 */
[----:B------:R-:W-:-:S03]  /*0460*/  FMUL R10, R20, R20 ;  /* 0x00000014140a7220 */ /* 0x000fc60000400000 */
[----:B------:R-:W-:Y:S01]  /*0470*/  FSETP.GEU.AND P0, PT, |R18|, 1.175494350822287508e-38, PT ;  /* 0x008000001200780b */ /* 0x000fe20003f0e200 */
[----:B------:R-:W-:Y:S01]  /*0480*/  FFMA R11, R21, R21, R10 ;  /* 0x00000015150b7223 */ /* 0x000fe2000000000a */
[----:B-1----:R-:W-:-:S04]  /*0490*/  FADD R8, -R6, R8 ;  /* 0x0000000806087221 */ /* 0x002fc80000000100 */
[----:B------:R-:W-:-:S07]  /*04a0*/  FFMA R11, R8, R8, R11 ;  /* 0x00000008080b7223 */ /* 0x000fce000000000b */
[----:B------:R-:W-:Y:S01]  /*04b0*/  @!P0 FMUL R18, R18, 16777216 ;  /* 0x4b80000012128820 */ /* 0x000fe20000400000 */
[----:B------:R-:W-:-:S03]  /*04c0*/  FADD R26, R11, UR10 ;  /* 0x0000000a0b1a7e21 */ /* 0x000fc60008000000 */
[----:B------:R-:W0:Y:S02]  /*04d0*/  MUFU.RSQ R10, R18 ;  /* 0x00000012000a7308 */ /* 0x000e240000001400 */
[----:B------:R-:W-:-:S13]  /*04e0*/  FSETP.GEU.AND P1, PT, |R26|, 1.175494350822287508e-38, PT ;  /* 0x008000001a00780b */ /* 0x000fda0003f2e200 */
[----:B------:R-:W-:Y:S01]  /*04f0*/  @!P1 FMUL R26, R26, 16777216 ;  /* 0x4b8000001a1a9820 */ /* 0x000fe20000400000 */
[----:B0-----:R-:W-:-:S03]  /*0500*/  @!P0 FMUL R10, R10, 4096 ;  /* 0x458000000a0a8820 */ /* 0x001fc60000400000 */
[----:B------:R-:W0:Y:S01]  /*0510*/  MUFU.RSQ R23, R26 ;  /* 0x0000001a00177308 */ /* 0x000e220000001400 */
[----:B------:R-:W-:-:S04]  /*0520*/  FMUL R11, R10, R10 ;  /* 0x0000000a0a0b7220 */ /* 0x000fc80000400000 */
[----:B------:R-:W-:Y:S02]  /*0530*/  FMUL R12, R10, R11 ;  /* 0x0000000b0a0c7220 */ /* 0x000fe40000400000 */
[----:B------:R-:W1:Y:S02]  /*0540*/  LDC.64 R10, c[0x3][R3] ;  /* 0x00c00000030a7b82 */ /* 0x000e640000000a00 */
[----:B------:R-:W-:-:S04]  /*0550*/  FMUL R27, R13, R12 ;  /* 0x0000000c0d1b7220 */ /* 0x000fc80000400000 */
[-C--:B------:R-:W-:Y:S01]  /*0560*/  FFMA R24, R25, R27.reuse, R24 ;  /* 0x0000001b19187223 */ /* 0x080fe20000000018 */
[-C--:B------:R-:W-:Y:S01]  /*0570*/  FFMA R25, R15, R27.reuse, R14 ;  /* 0x0000001b0f197223 */ /* 0x080fe2000000000e */
[----:B------:R-:W2:Y:S01]  /*0580*/  LDC.64 R12, c[0x3][R3+0x10] ;  /* 0x00c00400030c7b82 */ /* 0x000ea20000000a00 */
[----:B------:R-:W-:Y:S01]  /*0590*/  FFMA R27, R19, R27, R16 ;  /* 0x0000001b131b7223 */ /* 0x000fe20000000010 */
[----:B0-----:R-:W-:-:S04]  /*05a0*/  @!P1 FMUL R23, R23, 4096 ;  /* 0x4580000017179820 */ /* 0x001fc80000400000 */
[C---:B------:R-:W-:Y:S02]  /*05b0*/  FMUL R16, R23.reuse, R23 ;  /* 0x0000001717107220 */ /* 0x040fe40000400000 */
[----:B------:R0:W3:Y:S02]  /*05c0*/  LDC.64 R14, c[0x3][R3+0x8] ;  /* 0x00c00200030e7b82 */ /* 0x0000e40000000a00 */
[----:B------:R-:W-:-:S04]  /*05d0*/  FMUL R16, R23, R16 ;  /* 0x0000001017107220 */ /* 0x000fc80000400000 */
[----:B------:R-:W-:Y:S02]  /*05e0*/  FMUL R9, R9, R16 ;  /* 0x0000001009097220 */ /* 0x000fe40000400000 */
[----:B------:R0:W4:Y:S01]  /*05f0*/  LDC.64 R18, c[0x3][R3+0x18] ;  /* 0x00c0060003127b82 */ /* 0x0001220000000a00 */
[----:B-1----:R-:W-:Y:S01]  /*0600*/  FADD R11, -R5, R11 ;  /* 0x0000000b050b7221 */ /* 0x002fe20000000100 */
[----:B------:R-:W-:Y:S01]  /*0610*/  FADD R10, -R4, R10 ;  /* 0x0000000a040a7221 */ /* 0x000fe20000000100 */
[-C--:B------:R-:W-:Y:S01]  /*0620*/  FFMA R21, R21, R9.reuse, R24 ;  /* 0x0000000915157223 */ /* 0x080fe20000000018 */
[----:B------:R-:W-:Y:S01]  /*0630*/  FFMA R20, R20, R9, R25 ;  /* 0x0000000914147223 */ /* 0x000fe20000000019 */
[----:B------:R-:W-:Y:S01]  /*0640*/  FMUL R23, R11, R11 ;  /* 0x0000000b0b177220 */ /* 0x000fe20000400000 */
[----:B------:R-:W-:Y:S01]  /*0650*/  FFMA R27, R8, R9, R27 ;  /* 0x00000009081b7223 */ /* 0x000fe2000000001b */
[----:B--2---:R-:W-:Y:S02]  /*0660*/  FADD R13, -R5, R13 ;  /* 0x0000000d050d7221 */ /* 0x004fe40000000100 */
[----:B------:R-:W-:Y:S01]  /*0670*/  FFMA R23, R10, R10, R23 ;  /* 0x0000000a0a177223 */ /* 0x000fe20000000017 */
[----:B------:R-:W-:Y:S01]  /*0680*/  FADD R12, -R4, R12 ;  /* 0x0000000c040c7221 */ /* 0x000fe20000000100 */
[----:B0-----:R-:W-:Y:S01]  /*0690*/  IADD3 R3, PT, PT, R3, 0x40, RZ ;  /* 0x0000004003037810 */ /* 0x001fe20007ffe0ff */
[----:B------:R-:W-:Y:S01]  /*06a0*/  FMUL R29, R13, R13 ;  /* 0x0000000d0d1d7220 */ /* 0x000fe20000400000 */
[----:B---3--:R-:W-:-:S03]  /*06b0*/  FADD R14, -R6, R14 ;  /* 0x0000000e060e7221 */ /* 0x008fc60000000100 */
[----:B------:R-:W-:Y:S01]  /*06c0*/  FFMA R29, R12, R12, R29 ;  /* 0x0000000c0c1d7223 */ /* 0x000fe2000000001d */
[----:B------:R-:W-:Y:S01]  /*06d0*/  FFMA R23, R14, R14, R23 ;  /* 0x0000000e0e177223 */ /* 0x000fe20000000017 */
[----:B----4-:R-:W-:-:S03]  /*06e0*/  FADD R18, -R6, R18 ;  /* 0x0000001206127221 */ /* 0x010fc60000000100 */
[----:B------:R-:W-:Y:S01]  /*06f0*/  FADD R26, R23, UR10 ;  /* 0x0000000a171a7e21 */ /* 0x000fe20008000000 */
[----:B------:R-:W-:-:S04]  /*0700*/  FFMA R29, R18, R18, R29 ;  /* 0x00000012121d7223 */ /* 0x000fc8000000001d */
[----:B------:R-:W-:Y:S01]  /*0710*/  FSETP.GEU.AND P0, PT, |R26|, 1.175494350822287508e-38, PT ;  /* 0x008000001a00780b */ /* 0x000fe20003f0e200 */
[----:B------:R-:W-:-:S05]  /*0720*/  FADD R29, R29, UR10 ;  /* 0x0000000a1d1d7e21 */ /* 0x000fca0008000000 */
[----:B------:R-:W-:-:S07]  /*0730*/  FSETP.GEU.AND P1, PT, |R29|, 1.175494350822287508e-38, PT ;  /* 0x008000001d00780b */ /* 0x000fce0003f2e200 */
[----:B------:R-:W-:-:S04]  /*0740*/  @!P0 FMUL R26, R26, 16777216 ;  /* 0x4b8000001a1a8820 */ /* 0x000fc80000400000 */
[----:B------:R-:W0:Y:S02]  /*0750*/  MUFU.RSQ R23, R26 ;  /* 0x0000001a00177308 */ /* 0x000e240000001400 */
[----:B------:R-:W-:-:S06]  /*0760*/  @!P1 FMUL R29, R29, 16777216 ;  /* 0x4b8000001d1d9820 */ /* 0x000fcc0000400000 */
[----:B------:R-:W1:Y:S01]  /*0770*/  MUFU.RSQ R16, R29 ;  /* 0x0000001d00107308 */ /* 0x000e620000001400 */
[----:B0-----:R-:W-:Y:S01]  /*0780*/  @!P0 FMUL R23, R23, 4096 ;  /* 0x4580000017178820 */ /* 0x001fe20000400000 */
[----:B------:R-:W-:-:S03]  /*0790*/  IADD3 R7, P0, PT, R7, -0x4, RZ ;  /* 0xfffffffc07077810 */ /* 0x000fc60007f1e0ff */
[----:B------:R-:W-:Y:S01]  /*07a0*/  FMUL R24, R23, R23 ;  /* 0x0000001717187220 */ /* 0x000fe20000400000 */
[----:B------:R-:W-:Y:S02]  /*07b0*/  IADD3.X R22, PT, PT, R22, -0x1, RZ, P0, !PT ;  /* 0xffffffff16167810 */ /* 0x000fe400007fe4ff */
[----:B------:R-:W-:Y:S01]  /*07c0*/  ISETP.NE.U32.AND P0, PT, R7, RZ, PT ;  /* 0x000000ff0700720c */ /* 0x000fe20003f05070 */
[----:B-1----:R-:W-:Y:S01]  /*07d0*/  @!P1 FMUL R16, R16, 4096 ;  /* 0x4580000010109820 */ /* 0x002fe20000400000 */
[----:B------:R-:W-:Y:S02]  /*07e0*/  FMUL R24, R23, R24 ;  /* 0x0000001817187220 */ /* 0x000fe40000400000 */
[----:B------:R-:W-:Y:S01]  /*07f0*/  ISETP.NE.AND.EX P0, PT, R22, RZ, PT, P0 ;  /* 0x000000ff1600720c */ /* 0x000fe20003f05300 */
[----:B------:R-:W-:Y:S01]  /*0800*/  FMUL R9, R16, R16 ;  /* 0x0000001010097220 */ /* 0x000fe20000400000 */
[----:B------:R-:W-:-:S03]  /*0810*/  FMUL R15, R15, R24 ;  /* 0x000000180f0f7220 */ /* 0x000fc60000400000 */
[----:B------:R-:W-:Y:S01]  /*0820*/  FMUL R16, R16, R9 ;  /* 0x0000000910107220 */ /* 0x000fe20000400000 */
[-C--:B------:R-:W-:Y:S01]  /*0830*/  FFMA R21, R10, R15.reuse, R21 ;  /* 0x0000000f0a157223 */ /* 0x080fe20000000015 */
[-C--:B------:R-:W-:Y:S01]  /*0840*/  FFMA R20, R11, R15.reuse, R20 ;  /* 0x0000000f0b147223 */ /* 0x080fe20000000014 */
[----:B------:R-:W-:Y:S01]  /*0850*/  FFMA R27, R14, R15, R27 ;  /* 0x0000000f0e1b7223 */ /* 0x000fe2000000001b */
[----:B------:R-:W-:-:S04]  /*0860*/  FMUL R16, R19, R16 ;  /* 0x0000001013107220 */ /* 0x000fc80000400000 */
[-C--:B------:R-:W-:Y:S01]  /*0870*/  FFMA R24, R12, R16.reuse, R21 ;  /* 0x000000100c187223 */ /* 0x080fe20000000015 */
[-C--:B------:R-:W-:Y:S01]  /*0880*/  FFMA R14, R13, R16.reuse, R20 ;  /* 0x000000100d0e7223 */ /* 0x080fe20000000014 */
[----:B------:R-:W-:Y:S01]  /*0890*/  FFMA R16, R18, R16, R27 ;  /* 0x0000001012107223 */ /* 0x000fe2000000001b */
[----:B------:R-:W-:Y:S06]  /*08a0*/  @P0 BRA `(.L_x_3) ;  /* 0xfffffff800b80947 */ /* 0x000fec000383ffff */
[----:B------:R-:W-:-:S07]  /*08b0*/  MOV R12, UR4 ;  /* 0x00000004000c7c02 */ /* 0x000fce0008000f00 */
.L_x_2:
[----:B------:R-:W-:-:S04]  /*08c0*/  UISETP.NE.U32.AND UP0, UPT, UR5, URZ, UPT ;  /* 0x000000ff0500728c */ /* 0x000fc8000bf05070 */
[----:B------:R-:W-:-:S09]  /*08d0*/  UISETP.NE.AND.EX UP0, UPT, URZ, URZ, UPT, UP0 ;  /* 0x000000ffff00728c */ /* 0x000fd2000bf05300 */
[----:B------:R-:W-:Y:S05]  /*08e0*/  BRA.U !UP0, `(.L_x_4) ;  /* 0x0000000508147547 */ /* 0x000fea000b800000 */
[----:B------:R-:W-:Y:S01]  /*08f0*/  UISETP.NE.U32.AND UP0, UPT, UR5, 0x1, UPT ;  /* 0x000000010500788c */ /* 0x000fe2000bf05070 */
[----:B------:R-:W-:-:S03]  /*0900*/  LOP3.LUT P2, RZ, R2, 0x1, RZ, 0xc0, !PT ;  /* 0x0000000102ff7812 */ /* 0x000fc6000784c0ff */
[----:B------:R-:W-:-:S09]  /*0910*/  UISETP.NE.AND.EX UP0, UPT, URZ, URZ, UPT, UP0 ;  /* 0x000000ffff00728c */ /* 0x000fd2000bf05300 */
[----:B------:R-:W-:Y:S05]  /*0920*/  BRA.U !UP0, `(.L_x_5) ;  /* 0x0000000108ac7547 */ /* 0x000fea000b800000 */
[C---:B------:R-:W-:Y:S01]  /*0930*/  SHF.L.U32 R21, R12.reuse, 0x4, RZ ;  /* 0x000000040c157819 */ /* 0x040fe200000006ff */
[----:B------:R-:W1:Y:S01]  /*0940*/  LDCU UR6, c[0x0][0x390] ;  /* 0x00007200ff0677ac */ /* 0x000e620008000800 */
[----:B------:R-:W-:Y:S02]  /*0950*/  IADD3 R12, PT, PT, R12, 0x2, RZ ;  /* 0x000000020c0c7810 */ /* 0x000fe40007ffe0ff */
[----:B------:R-:W-:Y:S01]  /*0960*/  IADD3 R20, PT, PT, R21, 0x10, RZ ;  /* 0x0000001015147810 */ /* 0x000fe20007ffe0ff */
[----:B------:R-:W2:Y:S03]  /*0970*/  LDC.64 R18, c[0x3][R21] ;  /* 0x00c0000015127b82 */ /* 0x000ea60000000a00 */
[----:B------:R-:W-:-:S05]  /*0980*/  LOP3.LUT R20, R20, 0xfffffff0, RZ, 0xc0, !PT ;  /* 0xfffffff014147812 */ /* 0x000fca00078ec0ff */
[----:B------:R-:W3:Y:S08]  /*0990*/  LDC.64 R2, c[0x3][R20] ;  /* 0x00c0000014027b82 */ /* 0x000ef00000000a00 */
[----:B------:R-:W4:Y:S08]  /*09a0*/  LDC.64 R8, c[0x3][R21+0x8] ;  /* 0x00c0020015087b82 */ /* 0x000f300000000a00 */
[----:B------:R-:W0:Y:S01]  /*09b0*/  LDC.64 R10, c[0x3][R20+0x8] ;  /* 0x00c00200140a7b82 */ /* 0x000e220000000a00 */
[----:B--2--5:R-:W-:Y:S01]  /*09c0*/  FADD R7, -R5, R19 ;  /* 0x0000001305077221 */ /* 0x024fe20000000100 */
[----:B------:R-:W-:-:S03]  /*09d0*/  FADD R15, -R4, R18 ;  /* 0x00000012040f7221 */ /* 0x000fc60000000100 */
[----:B------:R-:W-:Y:S01]  /*09e0*/  FMUL R18, R7, R7 ;  /* 0x0000000707127220 */ /* 0x000fe20000400000 */
[----:B---3--:R-:W-:-:S03]  /*09f0*/  FADD R3, -R5, R3 ;  /* 0x0000000305037221 */ /* 0x008fc60000000100 */
[----:B------:R-:W-:Y:S01]  /*0a00*/  FFMA R18, R15, R15, R18 ;  /* 0x0000000f0f127223 */ /* 0x000fe20000000012 */
[----:B------:R-:W-:Y:S01]  /*0a10*/  FADD R2, -R4, R2 ;  /* 0x0000000204027221 */ /* 0x000fe20000000100 */
[----:B------:R-:W-:Y:S01]  /*0a20*/  FMUL R19, R3, R3 ;  /* 0x0000000303137220 */ /* 0x000fe20000400000 */
[----:B----4-:R-:W-:-:S03]  /*0a30*/  FADD R13, -R6, R8 ;  /* 0x00000008060d7221 */ /* 0x010fc60000000100 */
[----:B------:R-:W-:Y:S01]  /*0a40*/  FFMA R19, R2, R2, R19 ;  /* 0x0000000202137223 */ /* 0x000fe20000000013 */
[----:B------:R-:W-:Y:S01]  /*0a50*/  FFMA R18, R13, R13, R18 ;  /* 0x0000000d0d127223 */ /* 0x000fe20000000012 */
[----:B0-----:R-:W-:-:S03]  /*0a60*/  FADD R10, -R6, R10 ;  /* 0x0000000a060a7221 */ /* 0x001fc60000000100 */
[----:B-1----:R-:W-:Y:S01]  /*0a70*/  FADD R18, R18, UR6 ;  /* 0x0000000612127e21 */ /* 0x002fe20008000000 */
        /* <DEDUP_REMOVED lines=8> */
[----:B0-----:R-:W-:-:S04]  /*0b00*/  @!P0 FMUL R8, R8, 4096 ;  /* 0x4580000008088820 */ /* 0x001fc80000400000 */
[----:B------:R-:W-:Y:S01]  /*0b10*/  FMUL R19, R8, R8 ;  /* 0x0000000808137220 */ /* 0x000fe20000400000 */
[----:B-1----:R-:W-:-:S03]  /*0b20*/  @!P1 FMUL R21, R21, 4096 ;  /* 0x4580000015159820 */ /* 0x002fc60000400000 */
[----:B------:R-:W-:Y:S01]  /*0b30*/  FMUL R8, R8, R19 ;  /* 0x0000001308087220 */ /* 0x000fe20000400000 */
[----:B------:R-:W-:-:S03]  /*0b40*/  FMUL R22, R21, R21 ;  /* 0x0000001515167220 */ /* 0x000fc60000400000 */
[----:B------:R-:W-:Y:S01]  /*0b50*/  FMUL R8, R9, R8 ;  /* 0x0000000809087220 */ /* 0x000fe20000400000 */
[----:B------:R-:W-:-:S03]  /*0b60*/  FMUL R22, R21, R22 ;  /* 0x0000001615167220 */ /* 0x000fc60000400000 */
[-C--:B------:R-:W-:Y:S01]  /*0b70*/  FFMA R15, R15, R8.reuse, R24 ;  /* 0x000000080f0f7223 */ /* 0x080fe20000000018 */
[-C--:B------:R-:W-:Y:S01]  /*0b80*/  FFMA R14, R7, R8.reuse, R14 ;  /* 0x00000008070e7223 */ /* 0x080fe2000000000e */
[----:B------:R-:W-:Y:S01]  /*0b90*/  FFMA R13, R13, R8, R16 ;  /* 0x000000080d0d7223 */ /* 0x000fe20000000010 */
[----:B------:R-:W-:-:S04]  /*0ba0*/  FMUL R11, R11, R22 ;  /* 0x000000160b0b7220 */ /* 0x000fc80000400000 */
[-C--:B------:R-:W-:Y:S01]  /*0bb0*/  FFMA R24, R2, R11.reuse, R15 ;  /* 0x0000000b02187223 */ /* 0x080fe2000000000f */
[-C--:B------:R-:W-:Y:S01]  /*0bc0*/  FFMA R14, R3, R11.reuse, R14 ;  /* 0x0000000b030e7223 */ /* 0x080fe2000000000e */
[----:B------:R-:W-:-:S07]  /*0bd0*/  FFMA R16, R10, R11, R13 ;  /* 0x0000000b0a107223 */ /* 0x000fce000000000d */
.L_x_5:
[----:B------:R-:W-:Y:S05]  /*0be0*/  @!P2 BRA `(.L_x_4) ;  /* 0x000000000054a947 */ /* 0x000fea0003800000 */
[----:B------:R-:W-:Y:S01]  /*0bf0*/  SHF.L.U32 R12, R12, 0x4, RZ ;  /* 0x000000040c0c7819 */ /* 0x000fe200000006ff */
[----:B------:R-:W1:Y:S03]  /*0c00*/  LDCU UR6, c[0x0][0x390] ;  /* 0x00007200ff0677ac */ /* 0x000e660008000800 */
[----:B------:R-:W2:Y:S08]  /*0c10*/  LDC.64 R8, c[0x3][R12] ;  /* 0x00c000000c087b82 */ /* 0x000eb00000000a00 */
[----:B------:R-:W3:Y:S01]  /*0c20*/  LDC.64 R2, c[0x3][R12+0x8] ;  /* 0x00c002000c027b82 */ /* 0x000ee20000000a00 */
[----:B--2--5:R-:W-:Y:S01]  /*0c30*/  FADD R9, -R5, R9 ;  /* 0x0000000905097221 */ /* 0x024fe20000000100 */
[----:B------:R-:W-:-:S03]  /*0c40*/  FADD R5, -R4, R8 ;  /* 0x0000000804057221 */ /* 0x000fc60000000100 */
[----:B------:R-:W-:Y:S01]  /*0c50*/  FMUL R4, R9, R9 ;  /* 0x0000000909047220 */ /* 0x000fe20000400000 */
[----:B---3--:R-:W-:-:S03]  /*0c60*/  FADD R7, -R6, R2 ;  /* 0x0000000206077221 */ /* 0x008fc60000000100 */
[----:B------:R-:W-:-:S04]  /*0c70*/  FFMA R4, R5, R5, R4 ;  /* 0x0000000505047223 */ /* 0x000fc80000000004 */
[----:B------:R-:W-:-:S04]  /*0c80*/  FFMA R4, R7, R7, R4 ;  /* 0x0000000707047223 */ /* 0x000fc80000000004 */
[----:B-1----:R-:W-:-:S05]  /*0c90*/  FADD R4, R4, UR6 ;  /* 0x0000000604047e21 */ /* 0x002fca0008000000 */
[----:B------:R-:W-:-:S13]  /*0ca0*/  FSETP.GEU.AND P0, PT, |R4|, 1.175494350822287508e-38, PT ;  /* 0x008000000400780b */ /* 0x000fda0003f0e200 */
[----:B------:R-:W-:-:S04]  /*0cb0*/  @!P0 FMUL R4, R4, 16777216 ;  /* 0x4b80000004048820 */ /* 0x000fc80000400000 */
[----:B------:R-:W1:Y:S02]  /*0cc0*/  MUFU.RSQ R2, R4 ;  /* 0x0000000400027308 */ /* 0x000e640000001400 */
[----:B-1----:R-:W-:-:S04]  /*0cd0*/  @!P0 FMUL R2, R2, 4096 ;  /* 0x4580000002028820 */ /* 0x002fc80000400000 */
[----:B------:R-:W-:-:S04]  /*0ce0*/  FMUL R11, R2, R2 ;  /* 0x00000002020b7220 */ /* 0x000fc80000400000 */
[----:B------:R-:W-:-:S04]  /*0cf0*/  FMUL R2, R2, R11 ;  /* 0x0000000b02027220 */ /* 0x000fc80000400000 */
[----:B------:R-:W-:-:S04]  /*0d00*/  FMUL R2, R3, R2 ;  /* 0x0000000203027220 */ /* 0x000fc80000400000 */
[-C--:B------:R-:W-:Y:S01]  /*0d10*/  FFMA R24, R5, R2.reuse, R24 ;  /* 0x0000000205187223 */ /* 0x080fe20000000018 */
[-C--:B------:R-:W-:Y:S01]  /*0d20*/  FFMA R14, R9, R2.reuse, R14 ;  /* 0x00000002090e7223 */ /* 0x080fe2000000000e */
[----:B------:R-:W-:-:S07]  /*0d30*/  FFMA R16, R7, R2, R16 ;  /* 0x0000000207107223 */ /* 0x000fce0000000010 */
.L_x_4:
[----:B------:R-:W1:Y:S01]  /*0d40*/  LDC.64 R2, c[0x0][0x380] ;  /* 0x0000e000ff027b82 */ /* 0x000e620000000a00 */
[----:B-----5:R-:W-:Y:S01]  /*0d50*/  LEA R5, R17, R17, 0x1 ;  /* 0x0000001111057211 */ /* 0x020fe200078e08ff */
[----:B------:R-:W2:Y:S04]  /*0d60*/  LDCU.64 UR6, c[0x0][0x3a0] ;  /* 0x00007400ff0677ac */ /* 0x000ea80008000a00 */
[----:B-1----:R-:W-:-:S05]  /*0d70*/  IMAD.WIDE R2, R5, 0x4, R2 ;  /* 0x0000000405027825 */ /* 0x002fca00078e0202 */
[----:B------:R-:W3:Y:S04]  /*0d80*/  LDG.E R5, desc[UR8][R2.64] ;  /* 0x0000000802057981 */ /* 0x000ee8000c1e1900 */
[----:B------:R-:W4:Y:S04]  /*0d90*/  LDG.E R7, desc[UR8][R2.64+0x4] ;  /* 0x0000040802077981 */ /* 0x000f28000c1e1900 */
[----:B------:R-:W4:Y:S01]  /*0da0*/  LDG.E R9, desc[UR8][R2.64+0x8] ;  /* 0x0000080802097981 */ /* 0x000f22000c1e1900 */
[----:B------:R-:W-:-:S04]  /*0db0*/  IADD3 R6, PT, PT, R0, R17, RZ ;  /* 0x0000001100067210 */ /* 0x000fc80007ffe0ff */
[----:B--2---:R-:W-:Y:S02]  /*0dc0*/  ISETP.GE.U32.AND P0, PT, R6, UR6, PT ;  /* 0x0000000606007c0c */ /* 0x004fe4000bf06070 */
[----:B------:R-:W-:Y:S02]  /*0dd0*/  SHF.R.S32.HI R11, RZ, 0x1f, R6 ;  /* 0x0000001fff0b7819 */ /* 0x000fe40000011406 */
[----:B------:R-:W-:Y:S02]  /*0de0*/  MOV R17, R6 ;  /* 0x0000000600117202 */ /* 0x000fe40000000f00 */
[----:B------:R-:W-:Y:S01]  /*0df0*/  ISETP.GE.U32.AND.EX P0, PT, R11, UR7, PT, P0 ;  /* 0x000000070b007c0c */ /* 0x000fe2000bf06100 */
[----:B---3--:R-:W-:Y:S01]  /*0e00*/  FADD R5, R5, R24 ;  /* 0x0000001805057221 */ /* 0x008fe20000000000 */
[----:B----4-:R-:W-:-:S04]  /*0e10*/  FADD R7, R7, R14 ;  /* 0x0000000e07077221 */ /* 0x010fc80000000000 */
[----:B------:R2:W-:Y:S01]  /*0e20*/  STG.E desc[UR8][R2.64], R5 ;  /* 0x0000000502007986 */ /* 0x0005e2000c101908 */
[----:B------:R-:W-:-:S03]  /*0e30*/  FADD R9, R9, R16 ;  /* 0x0000001009097221 */ /* 0x000fc60000000000 */
[----:B------:R2:W-:Y:S04]  /*0e40*/  STG.E desc[UR8][R2.64+0x4], R7 ;  /* 0x0000040702007986 */ /* 0x0005e8000c101908 */
[----:B------:R2:W-:Y:S01]  /*0e50*/  STG.E desc[UR8][R2.64+0x8], R9 ;  /* 0x0000080902007986 */ /* 0x0005e2000c101908 */
[----:B------:R-:W-:Y:S05]  /*0e60*/  @!P0 BRA `(.L_x_6) ;  /* 0xfffffff400048947 */ /* 0x000fea000383ffff */
[----:B0-----:R-:W-:Y:S05]  /*0e70*/  EXIT ;  /* 0x000000000000794d */ /* 0x001fea0003800000 */
.L_x_7:
[----:B------:R-:W-:-:S00]  /*0e80*/  BRA `(.L_x_7) ;  /* 0xfffffffc00fc7947 */ /* 0x000fc0000383ffff */
[----:B------:R-:W-:-:S00]  /*0e90*/  NOP ;  /* 0x0000000000007918 */ /* 0x000fc00000000000 */
        /* <DEDUP_REMOVED lines=14> */
.L_x_8:


//--------------------- .nv.shared.reserved.0     --------------------------
	.section	.nv.shared.reserved.0,"aw",@nobits
	.weak		__nv_reservedSMEM_offset_0_alias
	.size		__nv_reservedSMEM_offset_0_alias, 0, 64
	.other		__nv_reservedSMEM_offset_0_alias,@"STO_CUDA_RESERVED_SHARED STV_DEFAULT"
__nv_reservedSMEM_offset_0_alias:
	.zero		0
	.zero		64


//--------------------- .nv.constant0._Z37ComputeNBodyGravitation_GPU_AOS_constIfEvPT_S1_S0_mm --------------------------
	.section	.nv.constant0._Z37ComputeNBodyGravitation_GPU_AOS_constIfEvPT_S1_S0_mm,"a",@progbits
	.sectionflags	@""
	.align	4
.nv.constant0._Z37ComputeNBodyGravitation_GPU_AOS_constIfEvPT_S1_S0_mm:
	.zero		936


//--------------------- SYMBOLS --------------------------

	.type		.nv.reservedSmem.offset0,@object
	.size		.nv.reservedSmem.offset0,0x4
